//
// Generated by NVIDIA NVVM Compiler
//
// Compiler Build ID: CL-36424714
// Cuda compilation tools, release 13.0, V13.0.88
// Based on NVVM 20.0.0
//

.version 9.0
.target sm_100
.address_size 64

	// .globl	_Z16reduction_kernelPdPKdl
// _ZZ16reduction_kernelPdPKdlE4smem has been demoted
// _ZZ17reduction_productPdPKdS1_lE4smem has been demoted

.visible .entry _Z16reduction_kernelPdPKdl(
	.param .u64 .ptr .align 1 _Z16reduction_kernelPdPKdl_param_0,
	.param .u64 .ptr .align 1 _Z16reduction_kernelPdPKdl_param_1,
	.param .u64 _Z16reduction_kernelPdPKdl_param_2
)
{
	.reg .pred 	%p<8>;
	.reg .b32 	%r<8>;
	.reg .b64 	%rd<12>;
	.reg .b64 	%fd<32>;
	// demoted variable
	.shared .align 8 .b8 _ZZ16reduction_kernelPdPKdlE4smem[8192];
	ld.param.u64 	%rd2, [_Z16reduction_kernelPdPKdl_param_0];
	ld.param.u64 	%rd3, [_Z16reduction_kernelPdPKdl_param_1];
	ld.param.u64 	%rd4, [_Z16reduction_kernelPdPKdl_param_2];
	mov.u32 	%r1, %ctaid.x;
	mov.u32 	%r4, %ntid.x;
	mov.u32 	%r2, %tid.x;
	mad.lo.s32 	%r5, %r1, %r4, %r2;
	cvt.s64.s32 	%rd1, %r5;
	setp.le.s64 	%p1, %rd4, %rd1;
	shl.b32 	%r6, %r2, 3;
	mov.u32 	%r7, _ZZ16reduction_kernelPdPKdlE4smem;
	add.s32 	%r3, %r7, %r6;
	@%p1 bra 	$L__BB0_2;
	cvta.to.global.u64 	%rd6, %rd3;
	shl.b64 	%rd7, %rd1, 3;
	add.s64 	%rd8, %rd6, %rd7;
	ld.global.f64 	%fd1, [%rd8];
	st.shared.f64 	[%r3], %fd1;
	bra.uni 	$L__BB0_3;
$L__BB0_2:
	mov.b64 	%rd5, 0;
	st.shared.u64 	[%r3], %rd5;
$L__BB0_3:
	bar.sync 	0;
	setp.gt.u32 	%p2, %r2, 511;
	@%p2 bra 	$L__BB0_5;
	ld.shared.f64 	%fd2, [%r3+4096];
	ld.shared.f64 	%fd3, [%r3];
	add.f64 	%fd4, %fd2, %fd3;
	st.shared.f64 	[%r3], %fd4;
$L__BB0_5:
	bar.sync 	0;
	setp.gt.u32 	%p3, %r2, 255;
	@%p3 bra 	$L__BB0_7;
	ld.shared.f64 	%fd5, [%r3+2048];
	ld.shared.f64 	%fd6, [%r3];
	add.f64 	%fd7, %fd5, %fd6;
	st.shared.f64 	[%r3], %fd7;
$L__BB0_7:
	bar.sync 	0;
	setp.gt.u32 	%p4, %r2, 127;
	@%p4 bra 	$L__BB0_9;
	ld.shared.f64 	%fd8, [%r3+1024];
	ld.shared.f64 	%fd9, [%r3];
	add.f64 	%fd10, %fd8, %fd9;
	st.shared.f64 	[%r3], %fd10;
$L__BB0_9:
	bar.sync 	0;
	setp.gt.u32 	%p5, %r2, 63;
	@%p5 bra 	$L__BB0_11;
	ld.shared.f64 	%fd11, [%r3+512];
	ld.shared.f64 	%fd12, [%r3];
	add.f64 	%fd13, %fd11, %fd12;
	st.shared.f64 	[%r3], %fd13;
$L__BB0_11:
	bar.sync 	0;
	setp.gt.u32 	%p6, %r2, 31;
	@%p6 bra 	$L__BB0_14;
	ld.shared.f64 	%fd14, [%r3+256];
	ld.shared.f64 	%fd15, [%r3];
	add.f64 	%fd16, %fd14, %fd15;
	st.shared.f64 	[%r3], %fd16;
	bar.warp.sync 	-1;
	ld.shared.f64 	%fd17, [%r3+128];
	ld.shared.f64 	%fd18, [%r3];
	add.f64 	%fd19, %fd17, %fd18;
	st.shared.f64 	[%r3], %fd19;
	bar.warp.sync 	-1;
	ld.shared.f64 	%fd20, [%r3+64];
	ld.shared.f64 	%fd21, [%r3];
	add.f64 	%fd22, %fd20, %fd21;
	st.shared.f64 	[%r3], %fd22;
	bar.warp.sync 	-1;
	ld.shared.f64 	%fd23, [%r3+32];
	ld.shared.f64 	%fd24, [%r3];
	add.f64 	%fd25, %fd23, %fd24;
	st.shared.f64 	[%r3], %fd25;
	bar.warp.sync 	-1;
	ld.shared.f64 	%fd26, [%r3+16];
	ld.shared.f64 	%fd27, [%r3];
	add.f64 	%fd28, %fd26, %fd27;
	st.shared.f64 	[%r3], %fd28;
	bar.warp.sync 	-1;
	setp.ne.s32 	%p7, %r2, 0;
	@%p7 bra 	$L__BB0_14;
	ld.shared.f64 	%fd29, [_ZZ16reduction_kernelPdPKdlE4smem];
	ld.shared.f64 	%fd30, [_ZZ16reduction_kernelPdPKdlE4smem+8];
	add.f64 	%fd31, %fd29, %fd30;
	cvta.to.global.u64 	%rd9, %rd2;
	mul.wide.u32 	%rd10, %r1, 8;
	add.s64 	%rd11, %rd9, %rd10;
	st.global.f64 	[%rd11], %fd31;
$L__BB0_14:
	ret;

}
	// .globl	_Z17reduction_productPdPKdS1_l
.visible .entry _Z17reduction_productPdPKdS1_l(
	.param .u64 .ptr .align 1 _Z17reduction_productPdPKdS1_l_param_0,
	.param .u64 .ptr .align 1 _Z17reduction_productPdPKdS1_l_param_1,
	.param .u64 .ptr .align 1 _Z17reduction_productPdPKdS1_l_param_2,
	.param .u64 _Z17reduction_productPdPKdS1_l_param_3
)
{
	.reg .pred 	%p<8>;
	.reg .b32 	%r<8>;
	.reg .b64 	%rd<15>;
	.reg .b64 	%fd<34>;
	// demoted variable
	.shared .align 8 .b8 _ZZ17reduction_productPdPKdS1_lE4smem[8192];
	ld.param.u64 	%rd2, [_Z17reduction_productPdPKdS1_l_param_0];
	ld.param.u64 	%rd3, [_Z17reduction_productPdPKdS1_l_param_1];
	ld.param.u64 	%rd4, [_Z17reduction_productPdPKdS1_l_param_2];
	ld.param.u64 	%rd5, [_Z17reduction_productPdPKdS1_l_param_3];
	mov.u32 	%r1, %ctaid.x;
	mov.u32 	%r4, %ntid.x;
	mov.u32 	%r2, %tid.x;
	mad.lo.s32 	%r5, %r1, %r4, %r2;
	cvt.s64.s32 	%rd1, %r5;
	setp.le.s64 	%p1, %rd5, %rd1;
	shl.b32 	%r6, %r2, 3;
	mov.u32 	%r7, _ZZ17reduction_productPdPKdS1_lE4smem;
	add.s32 	%r3, %r7, %r6;
	@%p1 bra 	$L__BB1_2;
	cvta.to.global.u64 	%rd7, %rd3;
	cvta.to.global.u64 	%rd8, %rd4;
	shl.b64 	%rd9, %rd1, 3;
	add.s64 	%rd10, %rd7, %rd9;
	ld.global.f64 	%fd1, [%rd10];
	add.s64 	%rd11, %rd8, %rd9;
	ld.global.f64 	%fd2, [%rd11];
	mul.f64 	%fd3, %fd1, %fd2;
	st.shared.f64 	[%r3], %fd3;
	bra.uni 	$L__BB1_3;
$L__BB1_2:
	mov.b64 	%rd6, 0;
	st.shared.u64 	[%r3], %rd6;
$L__BB1_3:
	bar.sync 	0;
	setp.gt.u32 	%p2, %r2, 511;
	@%p2 bra 	$L__BB1_5;
	ld.shared.f64 	%fd4, [%r3+4096];
	ld.shared.f64 	%fd5, [%r3];
	add.f64 	%fd6, %fd4, %fd5;
	st.shared.f64 	[%r3], %fd6;
$L__BB1_5:
	bar.sync 	0;
	setp.gt.u32 	%p3, %r2, 255;
	@%p3 bra 	$L__BB1_7;
	ld.shared.f64 	%fd7, [%r3+2048];
	ld.shared.f64 	%fd8, [%r3];
	add.f64 	%fd9, %fd7, %fd8;
	st.shared.f64 	[%r3], %fd9;
$L__BB1_7:
	bar.sync 	0;
	setp.gt.u32 	%p4, %r2, 127;
	@%p4 bra 	$L__BB1_9;
	ld.shared.f64 	%fd10, [%r3+1024];
	ld.shared.f64 	%fd11, [%r3];
	add.f64 	%fd12, %fd10, %fd11;
	st.shared.f64 	[%r3], %fd12;
$L__BB1_9:
	bar.sync 	0;
	setp.gt.u32 	%p5, %r2, 63;
	@%p5 bra 	$L__BB1_11;
	ld.shared.f64 	%fd13, [%r3+512];
	ld.shared.f64 	%fd14, [%r3];
	add.f64 	%fd15, %fd13, %fd14;
	st.shared.f64 	[%r3], %fd15;
$L__BB1_11:
	bar.sync 	0;
	setp.gt.u32 	%p6, %r2, 31;
	@%p6 bra 	$L__BB1_14;
	ld.shared.f64 	%fd16, [%r3+256];
	ld.shared.f64 	%fd17, [%r3];
	add.f64 	%fd18, %fd16, %fd17;
	st.shared.f64 	[%r3], %fd18;
	bar.warp.sync 	-1;
	ld.shared.f64 	%fd19, [%r3+128];
	ld.shared.f64 	%fd20, [%r3];
	add.f64 	%fd21, %fd19, %fd20;
	st.shared.f64 	[%r3], %fd21;
	bar.warp.sync 	-1;
	ld.shared.f64 	%fd22, [%r3+64];
	ld.shared.f64 	%fd23, [%r3];
	add.f64 	%fd24, %fd22, %fd23;
	st.shared.f64 	[%r3], %fd24;
	bar.warp.sync 	-1;
	ld.shared.f64 	%fd25, [%r3+32];
	ld.shared.f64 	%fd26, [%r3];
	add.f64 	%fd27, %fd25, %fd26;
	st.shared.f64 	[%r3], %fd27;
	bar.warp.sync 	-1;
	ld.shared.f64 	%fd28, [%r3+16];
	ld.shared.f64 	%fd29, [%r3];
	add.f64 	%fd30, %fd28, %fd29;
	st.shared.f64 	[%r3], %fd30;
	bar.warp.sync 	-1;
	setp.ne.s32 	%p7, %r2, 0;
	@%p7 bra 	$L__BB1_14;
	ld.shared.f64 	%fd31, [_ZZ17reduction_productPdPKdS1_lE4smem];
	ld.shared.f64 	%fd32, [_ZZ17reduction_productPdPKdS1_lE4smem+8];
	add.f64 	%fd33, %fd31, %fd32;
	cvta.to.global.u64 	%rd12, %rd2;
	mul.wide.u32 	%rd13, %r1, 8;
	add.s64 	%rd14, %rd12, %rd13;
	st.global.f64 	[%rd14], %fd33;
$L__BB1_14:
	ret;

}


// ===== COMPILED SASS (sm_100) =====

	.target	sm_100

	.elftype	@"ET_EXEC"


//--------------------- .note.nv.tkinfo           --------------------------
	.section	.note.nv.tkinfo,"",@"SHT_NOTE"
	.sectionflags	@"SHF_NOTE_NV_TKINFO"
	.tkinfo
        /*0018*/ 	.word	0x00000002
        /*0030*/ 	.string	""
        /*0030*/ 	.string	"ptxas"
        /*0030*/ 	.string	"Cuda compilation tools, release 13.0, V13.0.88"
        /*0030*/ 	.string	"Build cuda_13.0.r13.0/compiler.36424714_0"
        /*0030*/ 	.string	"-arch sm_100 -m 64 "



//--------------------- .note.nv.cuinfo           --------------------------
	.section	.note.nv.cuinfo,"",@"SHT_NOTE"
	.sectionflags	@"SHF_NOTE_NV_CUINFO"
        /*0018*/ 	.short	0x0002
        /*001a*/ 	.short	0x0064
        /*001c*/ 	.short	0x0082
	.zero		2


//--------------------- .nv.info                  --------------------------
	.section	.nv.info,"",@"SHT_CUDA_INFO"
	.align	4


	//----- nvinfo : EIATTR_REGCOUNT
	.align		4
        /*0000*/ 	.byte	0x04, 0x2f
        /*0002*/ 	.short	(.L_1 - .L_0)
	.align		4
.L_0:
        /*0004*/ 	.word	index@(_Z16reduction_kernelPdPKdl)
        /*0008*/ 	.word	0x0000000e


	//----- nvinfo : EIATTR_FRAME_SIZE
	.align		4
.L_1:
        /*000c*/ 	.byte	0x04, 0x11
        /*000e*/ 	.short	(.L_3 - .L_2)
	.align		4
.L_2:
        /*0010*/ 	.word	index@(_Z16reduction_kernelPdPKdl)
        /*0014*/ 	.word	0x00000000


	//----- nvinfo : EIATTR_REGCOUNT
	.align		4
.L_3:
        /*0018*/ 	.byte	0x04, 0x2f
        /*001a*/ 	.short	(.L_5 - .L_4)
	.align		4
.L_4:
        /*001c*/ 	.word	index@(_Z17reduction_productPdPKdS1_l)
        /*0020*/ 	.word	0x0000000e


	//----- nvinfo : EIATTR_FRAME_SIZE
	.align		4
.L_5:
        /*0024*/ 	.byte	0x04, 0x11
        /*0026*/ 	.short	(.L_7 - .L_6)
	.align		4
.L_6:
        /*0028*/ 	.word	index@(_Z17reduction_productPdPKdS1_l)
        /*002c*/ 	.word	0x00000000


	//----- nvinfo : EIATTR_MIN_STACK_SIZE
	.align		4
.L_7:
        /*0030*/ 	.byte	0x04, 0x12
        /*0032*/ 	.short	(.L_9 - .L_8)
	.align		4
.L_8:
        /*0034*/ 	.word	index@(_Z17reduction_productPdPKdS1_l)
        /*0038*/ 	.word	0x00000000


	//----- nvinfo : EIATTR_MIN_STACK_SIZE
	.align		4
.L_9:
        /*003c*/ 	.byte	0x04, 0x12
        /*003e*/ 	.short	(.L_11 - .L_10)
	.align		4
.L_10:
        /*0040*/ 	.word	index@(_Z16reduction_kernelPdPKdl)
        /*0044*/ 	.word	0x00000000
.L_11:


//--------------------- .nv.compat                --------------------------
	.section	.nv.compat,"",@"SHT_CUDA_COMPAT_INFO"
	.align	4
        /*0000*/ 	.byte	0x02, 0x09, 0x00, 0x00, 0x02, 0x02, 0x01, 0x00, 0x02, 0x05, 0x05, 0x00, 0x03, 0x07, 0x01, 0x01
        /*0010*/ 	.byte	0x02, 0x03, 0x00, 0x00, 0x02, 0x06, 0x01, 0x00, 0x04, 0x0b, 0x08, 0x00, 0x01, 0x00, 0x00, 0x00
        /*0020*/ 	.byte	0x00, 0x00, 0x00, 0x00


//--------------------- .nv.info._Z17reduction_productPdPKdS1_l --------------------------
	.section	.nv.info._Z17reduction_productPdPKdS1_l,"",@"SHT_CUDA_INFO"
	.sectionflags	@""
	.align	4


	//----- nvinfo : EIATTR_CUDA_API_VERSION
	.align		4
        /*0000*/ 	.byte	0x04, 0x37
        /*0002*/ 	.short	(.L_13 - .L_12)
.L_12:
        /*0004*/ 	.word	0x00000082


	//----- nvinfo : EIATTR_KPARAM_INFO
	.align		4
.L_13:
        /*0008*/ 	.byte	0x04, 0x17
        /*000a*/ 	.short	(.L_15 - .L_14)
.L_14:
        /*000c*/ 	.word	0x00000000
        /*0010*/ 	.short	0x0003
        /*0012*/ 	.short	0x0018
        /*0014*/ 	.byte	0x00, 0xf0, 0x21, 0x00


	//----- nvinfo : EIATTR_KPARAM_INFO
	.align		4
.L_15:
        /*0018*/ 	.byte	0x04, 0x17
        /*001a*/ 	.short	(.L_17 - .L_16)
.L_16:
        /*001c*/ 	.word	0x00000000
        /*0020*/ 	.short	0x0002
        /*0022*/ 	.short	0x0010
        /*0024*/ 	.byte	0x00, 0xf5, 0x21, 0x00


	//----- nvinfo : EIATTR_KPARAM_INFO
	.align		4
.L_17:
        /*0028*/ 	.byte	0x04, 0x17
        /*002a*/ 	.short	(.L_19 - .L_18)
.L_18:
        /*002c*/ 	.word	0x00000000
        /*0030*/ 	.short	0x0001
        /*0032*/ 	.short	0x0008
        /*0034*/ 	.byte	0x00, 0xf5, 0x21, 0x00


	//----- nvinfo : EIATTR_KPARAM_INFO
	.align		4
.L_19:
        /*0038*/ 	.byte	0x04, 0x17
        /*003a*/ 	.short	(.L_21 - .L_20)
.L_20:
        /*003c*/ 	.word	0x00000000
        /*0040*/ 	.short	0x0000
        /*0042*/ 	.short	0x0000
        /*0044*/ 	.byte	0x00, 0xf5, 0x21, 0x00


	//----- nvinfo : EIATTR_SPARSE_MMA_MASK
	.align		4
.L_21:
        /*0048*/ 	.byte	0x03, 0x50
        /*004a*/ 	.short	0x0000


	//----- nvinfo : EIATTR_MAXREG_COUNT
	.align		4
        /*004c*/ 	.byte	0x03, 0x1b
        /*004e*/ 	.short	0x00ff


	//----- nvinfo : EIATTR_NUM_BARRIERS
	.align		4
        /*0050*/ 	.byte	0x02, 0x4c
        /*0052*/ 	.byte	0x01
	.zero		1


	//----- nvinfo : EIATTR_MERCURY_ISA_VERSION
	.align		4
        /*0054*/ 	.byte	0x03, 0x5f
        /*0056*/ 	.short	0x0101


	//----- nvinfo : EIATTR_COOP_GROUP_MASK_REGIDS
	.align		4
        /*0058*/ 	.byte	0x04, 0x29
        /*005a*/ 	.short	(.L_23 - .L_22)


	//   ....[0]....
.L_22:
        /*005c*/ 	.word	0xffffffff


	//   ....[1]....
        /*0060*/ 	.word	0xffffffff


	//   ....[2]....
        /*0064*/ 	.word	0xffffffff


	//   ....[3]....
        /*0068*/ 	.word	0xffffffff


	//   ....[4]....
        /*006c*/ 	.word	0xffffffff


	//----- nvinfo : EIATTR_COOP_GROUP_INSTR_OFFSETS
	.align		4
.L_23:
        /*0070*/ 	.byte	0x04, 0x28
        /*0072*/ 	.short	(.L_25 - .L_24)


	//   ....[0]....
.L_24:
        /*0074*/ 	.word	0x000003b0


	//   ....[1]....
        /*0078*/ 	.word	0x00000400


	//   ....[2]....
        /*007c*/ 	.word	0x00000450


	//   ....[3]....
        /*0080*/ 	.word	0x000004a0


	//   ....[4]....
        /*0084*/ 	.word	0x000004f0


	//----- nvinfo : EIATTR_VRC_CTA_INIT_COUNT
	.align		4
.L_25:
        /*0088*/ 	.byte	0x02, 0x4a
	.zero		1
	.zero		1


	//----- nvinfo : EIATTR_EXIT_INSTR_OFFSETS
	.align		4
        /*008c*/ 	.byte	0x04, 0x1c
        /*008e*/ 	.short	(.L_27 - .L_26)


	//   ....[0]....
.L_26:
        /*0090*/ 	.word	0x00000350


	//   ....[1]....
        /*0094*/ 	.word	0x00000500


	//   ....[2]....
        /*0098*/ 	.word	0x00000560


	//----- nvinfo : EIATTR_CBANK_PARAM_SIZE
	.align		4
.L_27:
        /*009c*/ 	.byte	0x03, 0x19
        /*009e*/ 	.short	0x0020


	//----- nvinfo : EIATTR_PARAM_CBANK
	.align		4
        /*00a0*/ 	.byte	0x04, 0x0a
        /*00a2*/ 	.short	(.L_29 - .L_28)
	.align		4
.L_28:
        /*00a4*/ 	.word	index@(.nv.constant0._Z17reduction_productPdPKdS1_l)
        /*00a8*/ 	.short	0x0380
        /*00aa*/ 	.short	0x0020


	//----- nvinfo : EIATTR_SW_WAR
	.align		4
.L_29:
        /*00ac*/ 	.byte	0x04, 0x36
        /*00ae*/ 	.short	(.L_31 - .L_30)
.L_30:
        /*00b0*/ 	.word	0x00000008
.L_31:


//--------------------- .nv.info._Z16reduction_kernelPdPKdl --------------------------
	.section	.nv.info._Z16reduction_kernelPdPKdl,"",@"SHT_CUDA_INFO"
	.sectionflags	@""
	.align	4


	//----- nvinfo : EIATTR_CUDA_API_VERSION
	.align		4
        /*0000*/ 	.byte	0x04, 0x37
        /*0002*/ 	.short	(.L_33 - .L_32)
.L_32:
        /*0004*/ 	.word	0x00000082


	//----- nvinfo : EIATTR_KPARAM_INFO
	.align		4
.L_33:
        /*0008*/ 	.byte	0x04, 0x17
        /*000a*/ 	.short	(.L_35 - .L_34)
.L_34:
        /*000c*/ 	.word	0x00000000
        /*0010*/ 	.short	0x0002
        /*0012*/ 	.short	0x0010
        /*0014*/ 	.byte	0x00, 0xf0, 0x21, 0x00


	//----- nvinfo : EIATTR_KPARAM_INFO
	.align		4
.L_35:
        /*0018*/ 	.byte	0x04, 0x17
        /*001a*/ 	.short	(.L_37 - .L_36)
.L_36:
        /*001c*/ 	.word	0x00000000
        /*0020*/ 	.short	0x0001
        /*0022*/ 	.short	0x0008
        /*0024*/ 	.byte	0x00, 0xf5, 0x21, 0x00


	//----- nvinfo : EIATTR_KPARAM_INFO
	.align		4
.L_37:
        /*0028*/ 	.byte	0x04, 0x17
        /*002a*/ 	.short	(.L_39 - .L_38)
.L_38:
        /*002c*/ 	.word	0x00000000
        /*0030*/ 	.short	0x0000
        /*0032*/ 	.short	0x0000
        /*0034*/ 	.byte	0x00, 0xf5, 0x21, 0x00


	//----- nvinfo : EIATTR_SPARSE_MMA_MASK
	.align		4
.L_39:
        /*0038*/ 	.byte	0x03, 0x50
        /*003a*/ 	.short	0x0000


	//----- nvinfo : EIATTR_MAXREG_COUNT
	.align		4
        /*003c*/ 	.byte	0x03, 0x1b
        /*003e*/ 	.short	0x00ff


	//----- nvinfo : EIATTR_NUM_BARRIERS
	.align		4
        /*0040*/ 	.byte	0x02, 0x4c
        /*0042*/ 	.byte	0x01
	.zero		1


	//----- nvinfo : EIATTR_MERCURY_ISA_VERSION
	.align		4
        /*0044*/ 	.byte	0x03, 0x5f
        /*0046*/ 	.short	0x0101


	//----- nvinfo : EIATTR_COOP_GROUP_MASK_REGIDS
	.align		4
        /*0048*/ 	.byte	0x04, 0x29
        /*004a*/ 	.short	(.L_41 - .L_40)


	//   ....[0]....
.L_40:
        /*004c*/ 	.word	0xffffffff


	//   ....[1]....
        /*0050*/ 	.word	0xffffffff


	//   ....[2]....
        /*0054*/ 	.word	0xffffffff


	//   ....[3]....
        /*0058*/ 	.word	0xffffffff


	//   ....[4]....
        /*005c*/ 	.word	0xffffffff


	//----- nvinfo : EIATTR_COOP_GROUP_INSTR_OFFSETS
	.align		4
.L_41:
        /*0060*/ 	.byte	0x04, 0x28
        /*0062*/ 	.short	(.L_43 - .L_42)


	//   ....[0]....
.L_42:
        /*0064*/ 	.word	0x00000340


	//   ....[1]....
        /*0068*/ 	.word	0x00000390


	//   ....[2]....
        /*006c*/ 	.word	0x000003e0


	//   ....[3]....
        /*0070*/ 	.word	0x00000430


	//   ....[4]....
        /*0074*/ 	.word	0x00000480


	//----- nvinfo : EIATTR_VRC_CTA_INIT_COUNT
	.align		4
.L_43:
        /*0078*/ 	.byte	0x02, 0x4a
	.zero		1
	.zero		1


	//----- nvinfo : EIATTR_EXIT_INSTR_OFFSETS
	.align		4
        /*007c*/ 	.byte	0x04, 0x1c
        /*007e*/ 	.short	(.L_45 - .L_44)


	//   ....[0]....
.L_44:
        /*0080*/ 	.word	0x000002e0


	//   ....[1]....
        /*0084*/ 	.word	0x00000490


	//   ....[2]....
        /*0088*/ 	.word	0x000004f0


	//----- nvinfo : EIATTR_CBANK_PARAM_SIZE
	.align		4
.L_45:
        /*008c*/ 	.byte	0x03, 0x19
        /*008e*/ 	.short	0x0018


	//----- nvinfo : EIATTR_PARAM_CBANK
	.align		4
        /*0090*/ 	.byte	0x04, 0x0a
        /*0092*/ 	.short	(.L_47 - .L_46)
	.align		4
.L_46:
        /*0094*/ 	.word	index@(.nv.constant0._Z16reduction_kernelPdPKdl)
        /*0098*/ 	.short	0x0380
        /*009a*/ 	.short	0x0018


	//----- nvinfo : EIATTR_SW_WAR
	.align		4
.L_47:
        /*009c*/ 	.byte	0x04, 0x36
        /*009e*/ 	.short	(.L_49 - .L_48)
.L_48:
        /*00a0*/ 	.word	0x00000008
.L_49:


//--------------------- .nv.callgraph             --------------------------
	.section	.nv.callgraph,"",@"SHT_CUDA_CALLGRAPH"
	.align	4
	.sectionentsize	8
	.align		4
        /*0000*/ 	.word	0x00000000
	.align		4
        /*0004*/ 	.word	0xffffffff
	.align		4
        /*0008*/ 	.word	0x00000000
	.align		4
        /*000c*/ 	.word	0xfffffffe
	.align		4
        /*0010*/ 	.word	0x00000000
	.align		4
        /*0014*/ 	.word	0xfffffffd
	.align		4
        /*0018*/ 	.word	0x00000000
	.align		4
        /*001c*/ 	.word	0xfffffffc


//--------------------- .text._Z17reduction_productPdPKdS1_l --------------------------
	.section	.text._Z17reduction_productPdPKdS1_l,"ax",@progbits
	.align	128
        .global         _Z17reduction_productPdPKdS1_l
        .type           _Z17reduction_productPdPKdS1_l,@function
        .size           _Z17reduction_productPdPKdS1_l,(.L_x_2 - _Z17reduction_productPdPKdS1_l)
        .other          _Z17reduction_productPdPKdS1_l,@"STO_CUDA_ENTRY STV_DEFAULT"
_Z17reduction_productPdPKdS1_l:
.text._Z17reduction_productPdPKdS1_l:
[----:B------:R-:W-:Y:S01]  /*0000*/  LDC R1, c[0x0][0x37c] ;  /* 0x0000df00ff017b82 */ /* 0x000fe20000000800 */
[----:B------:R-:W0:Y:S01]  /*0010*/  S2R R0, SR_CTAID.X ;  /* 0x0000000000007919 */ /* 0x000e220000002500 */
[----:B------:R-:W0:Y:S01]  /*0020*/  LDCU UR4, c[0x0][0x360] ;  /* 0x00006c00ff0477ac */ /* 0x000e220008000800 */
[----:B------:R-:W0:Y:S01]  /*0030*/  S2R R3, SR_TID.X ;  /* 0x0000000000037919 */ /* 0x000e220000002100 */
[----:B------:R-:W1:Y:S01]  /*0040*/  LDCU.64 UR6, c[0x0][0x398] ;  /* 0x00007300ff0677ac */ /* 0x000e620008000a00 */
[----:B0-----:R-:W-:-:S05]  /*0050*/  IMAD R2, R0, UR4, R3 ;  /* 0x0000000400027c24 */ /* 0x001fca000f8e0203 */
[----:B-1----:R-:W-:Y:S02]  /*0060*/  ISETP.GE.U32.AND P0, PT, R2, UR6, PT ;  /* 0x0000000602007c0c */ /* 0x002fe4000bf06070 */
[----:B------:R-:W-:-:S04]  /*0070*/  SHF.R.S32.HI R5, RZ, 0x1f, R2 ;  /* 0x0000001fff057819 */ /* 0x000fc80000011402 */
[----:B------:R-:W-:Y:S01]  /*0080*/  ISETP.GE.AND.EX P0, PT, R5, UR7, PT, P0 ;  /* 0x0000000705007c0c */ /* 0x000fe2000bf06300 */
[----:B------:R-:W0:-:S12]  /*0090*/  LDCU.64 UR6, c[0x0][0x358] ;  /* 0x00006b00ff0677ac */ /* 0x000e180008000a00 */
[----:B------:R-:W1:Y:S01]  /*00a0*/  @!P0 LDC.64 R8, c[0x0][0x388] ;  /* 0x0000e200ff088b82 */ /* 0x000e620000000a00 */
[C---:B------:R-:W-:Y:S01]  /*00b0*/  @!P0 IMAD.SHL.U32 R11, R2.reuse, 0x8, RZ ;  /* 0x00000008020b8824 */ /* 0x040fe200078e00ff */
[----:B------:R-:W-:-:S06]  /*00c0*/  @!P0 SHF.L.U64.HI R2, R2, 0x3, R5 ;  /* 0x0000000302028819 */ /* 0x000fcc0000010205 */
[----:B------:R-:W2:Y:S01]  /*00d0*/  @!P0 LDC.64 R6, c[0x0][0x390] ;  /* 0x0000e400ff068b82 */ /* 0x000ea20000000a00 */
[----:B-1----:R-:W-:-:S05]  /*00e0*/  @!P0 IADD3 R8, P1, PT, R11, R8, RZ ;  /* 0x000000080b088210 */ /* 0x002fca0007f3e0ff */
[----:B------:R-:W-:Y:S01]  /*00f0*/  @!P0 IMAD.X R9, R2, 0x1, R9, P1 ;  /* 0x0000000102098824 */ /* 0x000fe200008e0609 */
[----:B--2---:R-:W-:-:S04]  /*0100*/  @!P0 IADD3 R10, P2, PT, R11, R6, RZ ;  /* 0x000000060b0a8210 */ /* 0x004fc80007f5e0ff */
[----:B0-----:R-:W2:Y:S01]  /*0110*/  @!P0 LDG.E.64 R4, desc[UR6][R8.64] ;  /* 0x0000000608048981 */ /* 0x001ea2000c1e1b00 */
[----:B------:R-:W-:-:S05]  /*0120*/  @!P0 IMAD.X R11, R2, 0x1, R7, P2 ;  /* 0x00000001020b8824 */ /* 0x000fca00010e0607 */
[----:B------:R-:W2:Y:S01]  /*0130*/  @!P0 LDG.E.64 R6, desc[UR6][R10.64] ;  /* 0x000000060a068981 */ /* 0x000ea2000c1e1b00 */
[----:B------:R-:W0:Y:S01]  /*0140*/  S2UR UR5, SR_CgaCtaId ;  /* 0x00000000000579c3 */ /* 0x000e220000008800 */
[----:B------:R-:W-:Y:S02]  /*0150*/  UMOV UR4, 0x400 ;  /* 0x0000040000047882 */ /* 0x000fe40000000000 */
[----:B0-----:R-:W-:-:S06]  /*0160*/  ULEA UR4, UR5, UR4, 0x18 ;  /* 0x0000000405047291 */ /* 0x001fcc000f8ec0ff */
[C---:B------:R-:W-:Y:S02]  /*0170*/  LEA R2, R3.reuse, UR4, 0x3 ;  /* 0x0000000403027c11 */ /* 0x040fe4000f8e18ff */
[----:B------:R-:W-:Y:S01]  /*0180*/  ISETP.GT.U32.AND P1, PT, R3, 0x1ff, PT ;  /* 0x000001ff0300780c */ /* 0x000fe20003f24070 */
[----:B--2---:R-:W-:-:S07]  /*0190*/  @!P0 DMUL R4, R4, R6 ;  /* 0x0000000604048228 */ /* 0x004fce0000000000 */
[----:B------:R-:W-:Y:S04]  /*01a0*/  @!P0 STS.64 [R2], R4 ;  /* 0x0000000402008388 */ /* 0x000fe80000000a00 */
[----:B------:R-:W-:Y:S01]  /*01b0*/  @P0 STS.64 [R2], RZ ;  /* 0x000000ff02000388 */ /* 0x000fe20000000a00 */
[----:B------:R-:W-:Y:S06]  /*01c0*/  BAR.SYNC.DEFER_BLOCKING 0x0 ;  /* 0x0000000000007b1d */ /* 0x000fec0000010000 */
[----:B------:R-:W-:Y:S04]  /*01d0*/  @!P1 LDS.64 R6, [R2+0x1000] ;  /* 0x0010000002069984 */ /* 0x000fe80000000a00 */
[----:B------:R-:W0:Y:S01]  /*01e0*/  @!P1 LDS.64 R8, [R2] ;  /* 0x0000000002089984 */ /* 0x000e220000000a00 */
[----:B------:R-:W-:Y:S01]  /*01f0*/  ISETP.GT.U32.AND P0, PT, R3, 0xff, PT ;  /* 0x000000ff0300780c */ /* 0x000fe20003f04070 */
[----:B0-----:R-:W-:-:S07]  /*0200*/  @!P1 DADD R6, R6, R8 ;  /* 0x0000000006069229 */ /* 0x001fce0000000008 */
[----:B------:R-:W-:Y:S01]  /*0210*/  @!P1 STS.64 [R2], R6 ;  /* 0x0000000602009388 */ /* 0x000fe20000000a00 */
        /* <DEDUP_REMOVED lines=17> */
[----:B------:R0:W-:Y:S01]  /*0330*/  @!P0 STS.64 [R2], R6 ;  /* 0x0000000602008388 */ /* 0x0001e20000000a00 */
[----:B------:R-:W-:Y:S06]  /*0340*/  BAR.SYNC.DEFER_BLOCKING 0x0 ;  /* 0x0000000000007b1d */ /* 0x000fec0000010000 */
[----:B------:R-:W-:Y:S05]  /*0350*/  @P1 EXIT ;  /* 0x000000000000194d */ /* 0x000fea0003800000 */
[----:B------:R-:W-:Y:S01]  /*0360*/  LDS.64 R4, [R2+0x100] ;  /* 0x0001000002047984 */ /* 0x000fe20000000a00 */
[----:B------:R-:W-:-:S03]  /*0370*/  ISETP.NE.AND P0, PT, R3, RZ, PT ;  /* 0x000000ff0300720c */ /* 0x000fc60003f05270 */
[----:B0-----:R-:W0:Y:S02]  /*0380*/  LDS.64 R6, [R2] ;  /* 0x0000000002067984 */ /* 0x001e240000000a00 */
[----:B0-----:R-:W-:-:S07]  /*0390*/  DADD R4, R4, R6 ;  /* 0x0000000004047229 */ /* 0x001fce0000000006 */
[----:B------:R-:W-:Y:S01]  /*03a0*/  STS.64 [R2], R4 ;  /* 0x0000000402007388 */ /* 0x000fe20000000a00 */
[----:B------:R-:W-:-:S03]  /*03b0*/  NOP ;  /* 0x0000000000007918 */ /* 0x000fc60000000000 */
[----:B------:R-:W-:Y:S04]  /*03c0*/  LDS.64 R6, [R2+0x80] ;  /* 0x0000800002067984 */ /* 0x000fe80000000a00 */
[----:B------:R-:W0:Y:S02]  /*03d0*/  LDS.64 R8, [R2] ;  /* 0x0000000002087984 */ /* 0x000e240000000a00 */
        /* <DEDUP_REMOVED lines=16> */
[----:B------:R0:W-:Y:S01]  /*04e0*/  STS.64 [R2], R6 ;  /* 0x0000000602007388 */ /* 0x0001e20000000a00 */
[----:B------:R-:W-:Y:S01]  /*04f0*/  NOP ;  /* 0x0000000000007918 */ /* 0x000fe20000000000 */
[----:B------:R-:W-:Y:S05]  /*0500*/  @P0 EXIT ;  /* 0x000000000000094d */ /* 0x000fea0003800000 */
[----:B0-----:R-:W0:Y:S01]  /*0510*/  LDS.128 R4, [UR4] ;  /* 0x00000004ff047984 */ /* 0x001e220008000c00 */
[----:B------:R-:W1:Y:S02]  /*0520*/  LDC.64 R2, c[0x0][0x380] ;  /* 0x0000e000ff027b82 */ /* 0x000e640000000a00 */
[----:B-1----:R-:W-:Y:S01]  /*0530*/  IMAD.WIDE.U32 R2, R0, 0x8, R2 ;  /* 0x0000000800027825 */ /* 0x002fe200078e0002 */
[----:B0-----:R-:W-:-:S07]  /*0540*/  DADD R4, R4, R6 ;  /* 0x0000000004047229 */ /* 0x001fce0000000006 */
[----:B------:R-:W-:Y:S01]  /*0550*/  STG.E.64 desc[UR6][R2.64], R4 ;  /* 0x0000000402007986 */ /* 0x000fe2000c101b06 */
[----:B------:R-:W-:Y:S05]  /*0560*/  EXIT ;  /* 0x000000000000794d */ /* 0x000fea0003800000 */
.L_x_0:
[----:B------:R-:W-:-:S00]  /*0570*/  BRA `(.L_x_0) ;  /* 0xfffffffc00fc7947 */ /* 0x000fc0000383ffff */
[----:B------:R-:W-:-:S00]  /*0580*/  NOP ;  /* 0x0000000000007918 */ /* 0x000fc00000000000 */
[----:B------:R-:W-:-:S00]  /*0590*/  NOP ;  /* 0x0000000000007918 */ /* 0x000fc00000000000 */
[----:B------:R-:W-:-:S00]  /*05a0*/  NOP ;  /* 0x0000000000007918 */ /* 0x000fc00000000000 */
[----:B------:R-:W-:-:S00]  /*05b0*/  NOP ;  /* 0x0000000000007918 */ /* 0x000fc00000000000 */
[----:B------:R-:W-:-:S00]  /*05c0*/  NOP ;  /* 0x0000000000007918 */ /* 0x000fc00000000000 */
[----:B------:R-:W-:-:S00]  /*05d0*/  NOP ;  /* 0x0000000000007918 */ /* 0x000fc00000000000 */
[----:B------:R-:W-:-:S00]  /*05e0*/  NOP ;  /* 0x0000000000007918 */ /* 0x000fc00000000000 */
[----:B------:R-:W-:-:S00]  /*05f0*/  NOP ;  /* 0x0000000000007918 */ /* 0x000fc00000000000 */
.L_x_2:


//--------------------- .text._Z16reduction_kernelPdPKdl --------------------------
	.section	.text._Z16reduction_kernelPdPKdl,"ax",@progbits
	.align	128
        .global         _Z16reduction_kernelPdPKdl
        .type           _Z16reduction_kernelPdPKdl,@function
        .size           _Z16reduction_kernelPdPKdl,(.L_x_3 - _Z16reduction_kernelPdPKdl)
        .other          _Z16reduction_kernelPdPKdl,@"STO_CUDA_ENTRY STV_DEFAULT"
_Z16reduction_kernelPdPKdl:
.text._Z16reduction_kernelPdPKdl:
        /* <DEDUP_REMOVED lines=10> */
[----:B------:R-:W1:Y:S02]  /*00a0*/  @!P0 LDC.64 R6, c[0x0][0x388] ;  /* 0x0000e200ff068b82 */ /* 0x000e640000000a00 */
[----:B-1----:R-:W-:-:S04]  /*00b0*/  @!P0 LEA R4, P1, R2, R6, 0x3 ;  /* 0x0000000602048211 */ /* 0x002fc800078218ff */
[----:B------:R-:W-:-:S06]  /*00c0*/  @!P0 LEA.HI.X R5, R2, R7, R5, 0x3, P1 ;  /* 0x0000000702058211 */ /* 0x000fcc00008f1c05 */
[----:B0-----:R-:W2:Y:S01]  /*00d0*/  @!P0 LDG.E.64 R4, desc[UR6][R4.64] ;  /* 0x0000000604048981 */ /* 0x001ea2000c1e1b00 */
[----:B------:R-:W0:Y:S01]  /*00e0*/  S2UR UR5, SR_CgaCtaId ;  /* 0x00000000000579c3 */ /* 0x000e220000008800 */
[----:B------:R-:W-:Y:S01]  /*00f0*/  UMOV UR4, 0x400 ;  /* 0x0000040000047882 */ /* 0x000fe20000000000 */
[----:B------:R-:W-:Y:S01]  /*0100*/  ISETP.GT.U32.AND P1, PT, R3, 0x1ff, PT ;  /* 0x000001ff0300780c */ /* 0x000fe20003f24070 */
[----:B0-----:R-:W-:-:S06]  /*0110*/  ULEA UR4, UR5, UR4, 0x18 ;  /* 0x0000000405047291 */ /* 0x001fcc000f8ec0ff */
[----:B------:R-:W-:-:S05]  /*0120*/  LEA R2, R3, UR4, 0x3 ;  /* 0x0000000403027c11 */ /* 0x000fca000f8e18ff */
[----:B--2---:R-:W-:Y:S04]  /*0130*/  @!P0 STS.64 [R2], R4 ;  /* 0x0000000402008388 */ /* 0x004fe80000000a00 */
[----:B------:R-:W-:Y:S01]  /*0140*/  @P0 STS.64 [R2], RZ ;  /* 0x000000ff02000388 */ /* 0x000fe20000000a00 */
[----:B------:R-:W-:Y:S01]  /*0150*/  BAR.SYNC.DEFER_BLOCKING 0x0 ;  /* 0x0000000000007b1d */ /* 0x000fe20000010000 */
[----:B------:R-:W-:-:S05]  /*0160*/  ISETP.GT.U32.AND P0, PT, R3, 0xff, PT ;  /* 0x000000ff0300780c */ /* 0x000fca0003f04070 */
[----:B------:R-:W-:Y:S04]  /*0170*/  @!P1 LDS.64 R6, [R2+0x1000] ;  /* 0x0010000002069984 */ /* 0x000fe80000000a00 */
[----:B------:R-:W0:Y:S02]  /*0180*/  @!P1 LDS.64 R8, [R2] ;  /* 0x0000000002089984 */ /* 0x000e240000000a00 */
[----:B0-----:R-:W-:-:S07]  /*0190*/  @!P1 DADD R6, R6, R8 ;  /* 0x0000000006069229 */ /* 0x001fce0000000008 */
[----:B------:R-:W-:Y:S01]  /*01a0*/  @!P1 STS.64 [R2], R6 ;  /* 0x0000000602009388 */ /* 0x000fe20000000a00 */
        /* <DEDUP_REMOVED lines=53> */
.L_x_1:
        /* <DEDUP_REMOVED lines=16> */
.L_x_3:


//--------------------- .nv.shared._Z17reduction_productPdPKdS1_l --------------------------
	.section	.nv.shared._Z17reduction_productPdPKdS1_l,"aw",@nobits
	.sectionflags	@""
	.align	8
.nv.shared._Z17reduction_productPdPKdS1_l:
	.zero		9216


//--------------------- .nv.shared.reserved.0     --------------------------
	.section	.nv.shared.reserved.0,"aw",@nobits
	.weak		__nv_reservedSMEM_offset_0_alias
	.size		__nv_reservedSMEM_offset_0_alias, 0, 64
	.other		__nv_reservedSMEM_offset_0_alias,@"STO_CUDA_RESERVED_SHARED STV_DEFAULT"
__nv_reservedSMEM_offset_0_alias:
	.zero		0
	.zero		64


//--------------------- .nv.shared._Z16reduction_kernelPdPKdl --------------------------
	.section	.nv.shared._Z16reduction_kernelPdPKdl,"aw",@nobits
	.sectionflags	@""
	.align	8
.nv.shared._Z16reduction_kernelPdPKdl:
	.zero		9216


//--------------------- .nv.constant0._Z17reduction_productPdPKdS1_l --------------------------
	.section	.nv.constant0._Z17reduction_productPdPKdS1_l,"a",@progbits
	.sectionflags	@""
	.align	4
.nv.constant0._Z17reduction_productPdPKdS1_l:
	.zero		928


//--------------------- .nv.constant0._Z16reduction_kernelPdPKdl --------------------------
	.section	.nv.constant0._Z16reduction_kernelPdPKdl,"a",@progbits
	.sectionflags	@""
	.align	4
.nv.constant0._Z16reduction_kernelPdPKdl:
	.zero		920


//--------------------- SYMBOLS --------------------------

	.type		.nv.reservedSmem.offset0,@object
	.size		.nv.reservedSmem.offset0,0x4
	.type		.nv.reservedSmem.cap,@object
	.size		.nv.reservedSmem.cap,0x4
